	.headerflags	@"EF_CUDA_TEXMODE_UNIFIED EF_CUDA_64BIT_ADDRESS EF_CUDA_ACCELERATORS EF_CUDA_SM90 EF_CUDA_VIRTUAL_SM(EF_CUDA_SM90)"
	.elftype	@"ET_EXEC"


//--------------------- .nv.info                  --------------------------
	.section	.nv.info,"",@"SHT_CUDA_INFO"
	.align	4


	//----- nvinfo : EIATTR_REGCOUNT
	.align		4
        /*0000*/ 	.byte	0x04, 0x2f
        /*0002*/ 	.short	(.L_3 - .L_2)
	.align		4
.L_2:
        /*0004*/ 	.word	index@(l2norm_fwd_kernel)
        /*0008*/ 	.word	0x00000013


	//----- nvinfo : EIATTR_FRAME_SIZE
	.align		4
.L_3:
        /*000c*/ 	.byte	0x04, 0x11
        /*000e*/ 	.short	(.L_5 - .L_4)
	.align		4
.L_4:
        /*0010*/ 	.word	index@(l2norm_fwd_kernel)
        /*0014*/ 	.word	0x00000000


	//----- nvinfo : EIATTR_MIN_STACK_SIZE
	.align		4
.L_5:
        /*0018*/ 	.byte	0x04, 0x12
        /*001a*/ 	.short	(.L_7 - .L_6)
	.align		4
.L_6:
        /*001c*/ 	.word	index@(l2norm_fwd_kernel)
        /*0020*/ 	.word	0x00000000
.L_7:


//--------------------- .nv.info.l2norm_fwd_kernel --------------------------
	.section	.nv.info.l2norm_fwd_kernel,"",@"SHT_CUDA_INFO"
	.sectionflags	@""
	.align	4


	//----- nvinfo : EIATTR_CUDA_API_VERSION
	.align		4
        /*0000*/ 	.byte	0x04, 0x37
        /*0002*/ 	.short	(.L_9 - .L_8)
.L_8:
        /*0004*/ 	.word	0x00000080


	//----- nvinfo : EIATTR_KPARAM_INFO
	.align		4
.L_9:
        /*0008*/ 	.byte	0x04, 0x17
        /*000a*/ 	.short	(.L_11 - .L_10)
.L_10:
        /*000c*/ 	.word	0x00000000
        /*0010*/ 	.short	0x0004
        /*0012*/ 	.short	0x0020
        /*0014*/ 	.byte	0x00, 0xf4, 0x21, 0x00


	//----- nvinfo : EIATTR_KPARAM_INFO
	.align		4
.L_11:
        /*0018*/ 	.byte	0x04, 0x17
        /*001a*/ 	.short	(.L_13 - .L_12)
.L_12:
        /*001c*/ 	.word	0x00000000
        /*0020*/ 	.short	0x0003
        /*0022*/ 	.short	0x0018
        /*0024*/ 	.byte	0x00, 0xf0, 0x11, 0x00


	//----- nvinfo : EIATTR_KPARAM_INFO
	.align		4
.L_13:
        /*0028*/ 	.byte	0x04, 0x17
        /*002a*/ 	.short	(.L_15 - .L_14)
.L_14:
        /*002c*/ 	.word	0x00000000
        /*0030*/ 	.short	0x0002
        /*0032*/ 	.short	0x0010
        /*0034*/ 	.byte	0x00, 0xf4, 0x21, 0x00


	//----- nvinfo : EIATTR_KPARAM_INFO
	.align		4
.L_15:
        /*0038*/ 	.byte	0x04, 0x17
        /*003a*/ 	.short	(.L_17 - .L_16)
.L_16:
        /*003c*/ 	.word	0x00000000
        /*0040*/ 	.short	0x0001
        /*0042*/ 	.short	0x0008
        /*0044*/ 	.byte	0x00, 0xf4, 0x21, 0x00


	//----- nvinfo : EIATTR_KPARAM_INFO
	.align		4
.L_17:
        /*0048*/ 	.byte	0x04, 0x17
        /*004a*/ 	.short	(.L_19 - .L_18)
.L_18:
        /*004c*/ 	.word	0x00000000
        /*0050*/ 	.short	0x0000
        /*0052*/ 	.short	0x0000
        /*0054*/ 	.byte	0x00, 0xf4, 0x21, 0x00


	//----- nvinfo : EIATTR_SPARSE_MMA_MASK
	.align		4
.L_19:
        /*0058*/ 	.byte	0x03, 0x50
        /*005a*/ 	.short	0x0000


	//----- nvinfo : EIATTR_MAXREG_COUNT
	.align		4
        /*005c*/ 	.byte	0x03, 0x1b
        /*005e*/ 	.short	0x0080


	//----- nvinfo : EIATTR_COOP_GROUP_MASK_REGIDS
	.align		4
        /*0060*/ 	.byte	0x04, 0x29
        /*0062*/ 	.short	(.L_21 - .L_20)


	//   ....[0]....
.L_20:
        /*0064*/ 	.word	0xffffffff


	//   ....[1]....
        /*0068*/ 	.word	0xffffffff


	//   ....[2]....
        /*006c*/ 	.word	0xffffffff


	//   ....[3]....
        /*0070*/ 	.word	0xffffffff


	//   ....[4]....
        /*0074*/ 	.word	0xffffffff


	//----- nvinfo : EIATTR_COOP_GROUP_INSTR_OFFSETS
	.align		4
.L_21:
        /*0078*/ 	.byte	0x04, 0x28
        /*007a*/ 	.short	(.L_23 - .L_22)


	//   ....[0]....
.L_22:
        /*007c*/ 	.word	0x00000260


	//   ....[1]....
        /*0080*/ 	.word	0x00000280


	//   ....[2]....
        /*0084*/ 	.word	0x000002b0


	//   ....[3]....
        /*0088*/ 	.word	0x000002d0


	//   ....[4]....
        /*008c*/ 	.word	0x00000300


	//----- nvinfo : EIATTR_EXIT_INSTR_OFFSETS
	.align		4
.L_23:
        /*0090*/ 	.byte	0x04, 0x1c
        /*0092*/ 	.short	(.L_25 - .L_24)


	//   ....[0]....
.L_24:
        /*0094*/ 	.word	0x00000520


	//   ....[1]....
        /*0098*/ 	.word	0x00000550


	//----- nvinfo : EIATTR_REQNTID
	.align		4
.L_25:
        /*009c*/ 	.byte	0x04, 0x10
        /*009e*/ 	.short	(.L_27 - .L_26)
.L_26:
        /*00a0*/ 	.word	0x00000200
        /*00a4*/ 	.word	0x00000001
        /*00a8*/ 	.word	0x00000001


	//----- nvinfo : EIATTR_CBANK_PARAM_SIZE
	.align		4
.L_27:
        /*00ac*/ 	.byte	0x03, 0x19
        /*00ae*/ 	.short	0x0028


	//----- nvinfo : EIATTR_PARAM_CBANK
	.align		4
        /*00b0*/ 	.byte	0x04, 0x0a
        /*00b2*/ 	.short	(.L_29 - .L_28)
	.align		4
.L_28:
        /*00b4*/ 	.word	index@(.nv.constant0.l2norm_fwd_kernel)
        /*00b8*/ 	.short	0x0210
        /*00ba*/ 	.short	0x0028


	//----- nvinfo : EIATTR_SW_WAR
	.align		4
.L_29:
        /*00bc*/ 	.byte	0x04, 0x36
        /*00be*/ 	.short	(.L_31 - .L_30)
.L_30:
        /*00c0*/ 	.word	0x00000008
.L_31:


//--------------------- .nv.callgraph             --------------------------
	.section	.nv.callgraph,"",@"SHT_CUDA_CALLGRAPH"
	.align	4
	.sectionentsize	8
	.align		4
        /*0000*/ 	.word	0x00000000
	.align		4
        /*0004*/ 	.word	0xffffffff
	.align		4
        /*0008*/ 	.word	0x00000000
	.align		4
        /*000c*/ 	.word	0xfffffffe
	.align		4
        /*0010*/ 	.word	0x00000000
	.align		4
        /*0014*/ 	.word	0xfffffffd
	.align		4
        /*0018*/ 	.word	0x00000000
	.align		4
        /*001c*/ 	.word	0xfffffffc


//--------------------- .nv.constant4             --------------------------
	.section	.nv.constant4,"a",@progbits
	.align	8
	.align		8
.nv.constant4:
        /*0000*/ 	.dword	_$_str
	.align		8
        /*0008*/ 	.dword	_$_str_$_2


//--------------------- .text.l2norm_fwd_kernel   --------------------------
	.section	.text.l2norm_fwd_kernel,"ax",@progbits
	.sectionflags	@"SHF_BARRIERS=1"
	.align	128
        .global         l2norm_fwd_kernel
        .type           l2norm_fwd_kernel,@function
        .size           l2norm_fwd_kernel,(.L_x_1 - l2norm_fwd_kernel)
        .other          l2norm_fwd_kernel,@"STO_CUDA_ENTRY STV_DEFAULT"
l2norm_fwd_kernel:
.text.l2norm_fwd_kernel:
[----:B------:R-:W0:Y:S01]  /*0000*/  LDC R1, c[0x0][0x28] ;  /* 0x00000a00ff017b82 */ /* 0x000e220000000800 */
[----:B------:R-:W1:Y:S01]  /*0010*/  S2R R2, SR_TID.X ;  /* 0x0000000000027919 */ /* 0x000e620000002100 */
[----:B------:R-:W-:Y:S01]  /*0020*/  ULDC.64 UR4, c[0x0][0x210] ;  /* 0x0000840000047ab9 */ /* 0x000fe20000000a00 */
[----:B------:R-:W-:Y:S01]  /*0030*/  ULDC.64 UR6, c[0x0][0x208] ;  /* 0x0000820000067ab9 */ /* 0x000fe20000000a00 */
[----:B------:R-:W-:Y:S01]  /*0040*/  ULDC.64 UR8, c[0x0][0x218] ;  /* 0x0000860000087ab9 */ /* 0x000fe20000000a00 */
[----:B------:R-:W2:Y:S01]  /*0050*/  S2R R5, SR_CTAID.X ;  /* 0x0000000000057919 */ /* 0x000ea20000002500 */
[----:B------:R-:W-:Y:S01]  /*0060*/  ULDC.64 UR10, c[0x0][0x220] ;  /* 0x00008800000a7ab9 */ /* 0x000fe20000000a00 */
[----:B-1----:R-:W-:Y:S01]  /*0070*/  SHF.R.U32.HI R0, RZ, 0x5, R2 ;  /* 0x00000005ff007819 */ /* 0x002fe20000011602 */
[----:B------:R-:W-:Y:S02]  /*0080*/  IMAD.SHL.U32 R3, R2, 0x4, RZ ;  /* 0x0000000402037824 */ /* 0x000fe400078e00ff */
[----:B--2---:R-:W-:Y:S01]  /*0090*/  IMAD.SHL.U32 R5, R5, 0x10, RZ ;  /* 0x0000001005057824 */ /* 0x004fe200078e00ff */
[----:B------:R-:W-:-:S02]  /*00a0*/  SGXT.U32 R0, R0, 0x4 ;  /* 0x000000040000781a */ /* 0x000fc40000000000 */
[----:B------:R-:W-:Y:S02]  /*00b0*/  LOP3.LUT R6, R3, 0x7c, RZ, 0xc0, !PT ;  /* 0x0000007c03067812 */ /* 0x000fe400078ec0ff */
[----:B------:R-:W-:Y:S02]  /*00c0*/  LOP3.LUT R4, R0, R5, RZ, 0xfc, !PT ;  /* 0x0000000500047212 */ /* 0x000fe400078efcff */
[----:B------:R-:W-:Y:S01]  /*00d0*/  ISETP.GT.AND P0, PT, R5, -0x1, PT ;  /* 0xffffffff0500780c */ /* 0x000fe20003f04270 */
[----:B------:R-:W-:Y:S01]  /*00e0*/  IMAD.WIDE.U32 R6, R6, 0x2, RZ ;  /* 0x0000000206067825 */ /* 0x000fe200078e00ff */
[----:B------:R-:W-:Y:S02]  /*00f0*/  SHF.R.S32.HI R3, RZ, 0x1f, R5 ;  /* 0x0000001fff037819 */ /* 0x000fe40000011405 */
[C---:B------:R-:W-:Y:S01]  /*0100*/  ISETP.LT.U32.AND P1, PT, R4.reuse, 0xc000, PT ;  /* 0x0000c0000400780c */ /* 0x040fe20003f21070 */
[C---:B------:R-:W-:Y:S01]  /*0110*/  IMAD.SHL.U32 R9, R4.reuse, 0x100, RZ ;  /* 0x0000010004097824 */ /* 0x040fe200078e00ff */
[----:B------:R-:W-:-:S02]  /*0120*/  SHF.L.U64.HI R11, R4, 0x8, R3 ;  /* 0x00000008040b7819 */ /* 0x000fc40000010203 */
[----:B------:R-:W-:Y:S02]  /*0130*/  ISETP.LT.AND.EX P0, PT, R3, RZ, P0, P1 ;  /* 0x000000ff0300720c */ /* 0x000fe40000701310 */
[----:B------:R-:W-:Y:S02]  /*0140*/  LOP3.LUT R6, R9, R6, RZ, 0xfc, !PT ;  /* 0x0000000609067212 */ /* 0x000fe400078efcff */
[----:B------:R-:W-:Y:S02]  /*0150*/  CS2R R8, SRZ ;  /* 0x0000000000087805 */ /* 0x000fe4000001ff00 */
[----:B------:R-:W-:Y:S02]  /*0160*/  LOP3.LUT R4, R11, R7, RZ, 0xfc, !PT ;  /* 0x000000070b047212 */ /* 0x000fe400078efcff */
[----:B------:R-:W-:Y:S01]  /*0170*/  IADD3 R12, P1, R6, UR4, RZ ;  /* 0x00000004060c7c10 */ /* 0x000fe2000ff3e0ff */
[----:B------:R-:W-:-:S03]  /*0180*/  ULDC UR4, c[0x0][0x228] ;  /* 0x00008a0000047ab9 */ /* 0x000fc60000000800 */
[----:B------:R-:W-:-:S05]  /*0190*/  IADD3.X R13, R4, UR5, RZ, P1, !PT ;  /* 0x00000005040d7c10 */ /* 0x000fca0008ffe4ff */
[----:B------:R-:W2:Y:S01]  /*01a0*/  @P0 LDG.E.64 R8, desc[UR6][R12.64] ;  /* 0x000000060c080981 */ /* 0x000ea2000c1e1b00 */
[----:B------:R-:W1:Y:S01]  /*01b0*/  S2UR UR5, SR_CgaCtaId ;  /* 0x00000000000579c3 */ /* 0x000e620000008800 */
[C---:B--2---:R-:W-:Y:S01]  /*01c0*/  PRMT R7, R8.reuse, 0x7632, R7 ;  /* 0x0000763208077816 */ /* 0x044fe20000000007 */
[----:B------:R-:W-:Y:S01]  /*01d0*/  IMAD.U32 R8, R8, 0x10000, RZ ;  /* 0x0001000008087824 */ /* 0x000fe200078e00ff */
[C---:B------:R-:W-:Y:S01]  /*01e0*/  PRMT R10, R9.reuse, 0x7632, R10 ;  /* 0x00007632090a7816 */ /* 0x040fe2000000000a */
[----:B------:R-:W-:Y:S02]  /*01f0*/  IMAD.U32 R9, R9, 0x10000, RZ ;  /* 0x0001000009097824 */ /* 0x000fe400078e00ff */
[----:B------:R-:W-:Y:S02]  /*0200*/  IMAD.U32 R7, R7, 0x10000, RZ ;  /* 0x0001000007077824 */ /* 0x000fe400078e00ff */
[----:B------:R-:W-:Y:S02]  /*0210*/  IMAD.U32 R10, R10, 0x10000, RZ ;  /* 0x000100000a0a7824 */ /* 0x000fe400078e00ff */
[----:B------:R-:W-:-:S04]  /*0220*/  FMUL R11, R7, R7 ;  /* 0x00000007070b7220 */ /* 0x000fc80000400000 */
[----:B------:R-:W-:-:S04]  /*0230*/  FFMA R14, R8, R8, R11 ;  /* 0x00000008080e7223 */ /* 0x000fc8000000000b */
[----:B------:R-:W-:-:S04]  /*0240*/  FFMA R11, R9, R9, R14 ;  /* 0x00000009090b7223 */ /* 0x000fc8000000000e */
[----:B------:R-:W-:-:S05]  /*0250*/  FFMA R11, R10, R10, R11 ;  /* 0x0000000a0a0b7223 */ /* 0x000fca000000000b */
[----:B------:R-:W2:Y:S02]  /*0260*/  SHFL.BFLY PT, R12, R11, 0x10, 0x1f ;  /* 0x0e001f000b0c7f89 */ /* 0x000ea400000e0000 */
[----:B--2---:R-:W-:-:S05]  /*0270*/  FADD R12, R11, R12 ;  /* 0x0000000c0b0c7221 */ /* 0x004fca0000000000 */
[----:B------:R-:W2:Y:S02]  /*0280*/  SHFL.BFLY PT, R13, R12, 0x8, 0x1f ;  /* 0x0d001f000c0d7f89 */ /* 0x000ea400000e0000 */
[----:B--2---:R-:W-:Y:S01]  /*0290*/  FADD R13, R12, R13 ;  /* 0x0000000d0c0d7221 */ /* 0x004fe20000000000 */
[----:B------:R-:W-:-:S04]  /*02a0*/  IMAD.MOV.U32 R12, RZ, RZ, 0x3e800000 ;  /* 0x3e800000ff0c7424 */ /* 0x000fc800078e00ff */
[----:B------:R-:W2:Y:S02]  /*02b0*/  SHFL.BFLY PT, R14, R13, 0x4, 0x1f ;  /* 0x0c801f000d0e7f89 */ /* 0x000ea400000e0000 */
[----:B--2---:R-:W-:-:S05]  /*02c0*/  FADD R14, R13, R14 ;  /* 0x0000000e0d0e7221 */ /* 0x004fca0000000000 */
[----:B------:R-:W2:Y:S02]  /*02d0*/  SHFL.BFLY PT, R15, R14, 0x2, 0x1f ;  /* 0x0c401f000e0f7f89 */ /* 0x000ea400000e0000 */
[----:B--2---:R-:W-:Y:S01]  /*02e0*/  FADD R15, R14, R15 ;  /* 0x0000000f0e0f7221 */ /* 0x004fe20000000000 */
[----:B------:R-:W-:-:S04]  /*02f0*/  LOP3.LUT R14, R5, 0xf, R2, 0xf8, !PT ;  /* 0x0000000f050e7812 */ /* 0x000fc800078ef802 */
[----:B------:R-:W2:Y:S01]  /*0300*/  SHFL.BFLY PT, R16, R15, 0x1, 0x1f ;  /* 0x0c201f000f107f89 */ /* 0x000ea200000e0000 */
[----:B------:R-:W-:Y:S01]  /*0310*/  ISETP.LT.U32.AND P2, PT, R14, 0xc000, PT ;  /* 0x0000c0000e00780c */ /* 0x000fe20003f41070 */
[----:B--2---:R-:W-:-:S04]  /*0320*/  FADD R16, R15, R16 ;  /* 0x000000100f107221 */ /* 0x004fc80000000000 */
[----:B------:R-:W-:Y:S01]  /*0330*/  FADD R16, R16, UR4 ;  /* 0x0000000410107e21 */ /* 0x000fe20008000000 */
[----:B------:R-:W-:Y:S02]  /*0340*/  UMOV UR4, 0x400 ;  /* 0x0000040000047882 */ /* 0x000fe40000000000 */
[----:B-1----:R-:W-:Y:S01]  /*0350*/  ULEA UR4, UR5, UR4, 0x18 ;  /* 0x0000000405047291 */ /* 0x002fe2000f8ec03f */
[----:B------:R-:W1:Y:S05]  /*0360*/  MUFU.SQRT R11, R16 ;  /* 0x00000010000b7308 */ /* 0x000e6a0000002000 */
[----:B------:R-:W-:Y:S02]  /*0370*/  LEA R0, R0, UR4, 0x2 ;  /* 0x0000000400007c11 */ /* 0x000fe4000f8e10ff */
[----:B-1----:R-:W-:-:S02]  /*0380*/  FSETP.GT.AND P1, PT, |R11|, 8.50705917302346158658e+37, PT ;  /* 0x7e8000000b00780b */ /* 0x002fc40003f24200 */
[----:B------:R-:W-:Y:S02]  /*0390*/  FSETP.GEU.AND P3, PT, |R11|, 1.175494350822287508e-38, PT ;  /* 0x008000000b00780b */ /* 0x000fe40003f6e200 */
[----:B------:R-:W-:-:S09]  /*03a0*/  FSEL R12, R12, 1, P1 ;  /* 0x3f8000000c0c7808 */ /* 0x000fd20000800000 */
[----:B------:R-:W-:Y:S01]  /*03b0*/  @P1 FMUL R11, R11, 0.25 ;  /* 0x3e8000000b0b1820 */ /* 0x000fe20000400000 */
[----:B------:R-:W-:Y:S01]  /*03c0*/  LOP3.LUT P1, RZ, R2, 0x1f0, RZ, 0xc0, !PT ;  /* 0x000001f002ff7812 */ /* 0x000fe2000782c0ff */
[----:B------:R-:W-:Y:S01]  /*03d0*/  @!P3 FMUL R12, R12, 16777216 ;  /* 0x4b8000000c0cb820 */ /* 0x000fe20000400000 */
[----:B------:R-:W-:Y:S01]  /*03e0*/  LOP3.LUT R2, R2, 0xf, RZ, 0xc0, !PT ;  /* 0x0000000f02027812 */ /* 0x000fe200078ec0ff */
[----:B------:R-:W-:Y:S01]  /*03f0*/  @!P3 FMUL R11, R11, 16777216 ;  /* 0x4b8000000b0bb820 */ /* 0x000fe20000400000 */
[----:B------:R-:W-:Y:S02]  /*0400*/  ISETP.LT.AND.EX P1, PT, R3, RZ, !P1, P2 ;  /* 0x000000ff0300720c */ /* 0x000fe40004f21320 */
[----:B------:R-:W-:Y:S02]  /*0410*/  IADD3 R6, P2, R6, UR8, RZ ;  /* 0x0000000806067c10 */ /* 0x000fe4000ff5e0ff */
[----:B------:R-:W-:Y:S01]  /*0420*/  ISETP.GT.AND P1, PT, R5, -0x1, P1 ;  /* 0xffffffff0500780c */ /* 0x000fe20000f24270 */
[----:B------:R-:W1:Y:S01]  /*0430*/  MUFU.RCP R11, R11 ;  /* 0x0000000b000b7308 */ /* 0x000e620000001000 */
[----:B------:R-:W-:Y:S01]  /*0440*/  LEA R2, R2, UR4, 0x2 ;  /* 0x0000000402027c11 */ /* 0x000fe2000f8e10ff */
[----:B-1----:R-:W-:-:S04]  /*0450*/  FMUL R13, R11, R12 ;  /* 0x0000000c0b0d7220 */ /* 0x002fc80000400000 */
[-C--:B------:R-:W-:Y:S01]  /*0460*/  FMUL R8, R8, R13.reuse ;  /* 0x0000000d08087220 */ /* 0x080fe20000400000 */
[-C--:B------:R-:W-:Y:S01]  /*0470*/  FMUL R5, R7, R13.reuse ;  /* 0x0000000d07057220 */ /* 0x080fe20000400000 */
[-C--:B------:R-:W-:Y:S01]  /*0480*/  FMUL R9, R9, R13.reuse ;  /* 0x0000000d09097220 */ /* 0x080fe20000400000 */
[----:B------:R-:W-:Y:S01]  /*0490*/  FMUL R10, R10, R13 ;  /* 0x0000000d0a0a7220 */ /* 0x000fe20000400000 */
[----:B------:R-:W-:Y:S01]  /*04a0*/  IADD3.X R7, R4, UR9, RZ, P2, !PT ;  /* 0x0000000904077c10 */ /* 0x000fe200097fe4ff */
[----:B------:R1:W-:Y:S01]  /*04b0*/  STS [R0], R13 ;  /* 0x0000000d00007388 */ /* 0x0003e20000000800 */
[----:B------:R-:W-:Y:S02]  /*04c0*/  F2FP.BF16.F32.PACK_AB R8, R5, R8 ;  /* 0x000000080508723e */ /* 0x000fe400000010ff */
[----:B------:R-:W-:Y:S02]  /*04d0*/  F2FP.BF16.F32.PACK_AB R9, R10, R9 ;  /* 0x000000090a09723e */ /* 0x000fe400000010ff */
[----:B------:R-:W-:-:S03]  /*04e0*/  LEA R4, P2, R14, UR10, 0x2 ;  /* 0x0000000a0e047c11 */ /* 0x000fc6000f8410ff */
[----:B------:R1:W-:Y:S01]  /*04f0*/  @P0 STG.E.64 desc[UR6][R6.64], R8 ;  /* 0x0000000806000986 */ /* 0x0003e2000c101b06 */
[----:B------:R-:W-:Y:S01]  /*0500*/  LEA.HI.X R5, R14, UR11, R3, 0x2, P2 ;  /* 0x0000000b0e057c11 */ /* 0x000fe200090f1403 */
[----:B------:R-:W-:Y:S06]  /*0510*/  BAR.SYNC.DEFER_BLOCKING 0x0 ;  /* 0x0000000000007b1d */ /* 0x000fec0000010000 */
[----:B0-----:R-:W-:Y:S05]  /*0520*/  @!P1 EXIT ;  /* 0x000000000000994d */ /* 0x001fea0003800000 */
[----:B------:R-:W0:Y:S04]  /*0530*/  LDS R3, [R2] ;  /* 0x0000000002037984 */ /* 0x000e280000000800 */
[----:B0-----:R-:W-:Y:S01]  /*0540*/  STG.E desc[UR6][R4.64], R3 ;  /* 0x0000000304007986 */ /* 0x001fe2000c101906 */
[----:B------:R-:W-:Y:S05]  /*0550*/  EXIT ;  /* 0x000000000000794d */ /* 0x000fea0003800000 */
.L_x_0:
[----:B------:R-:W-:-:S00]  /*0560*/  BRA `(.L_x_0) ;  /* 0xfffffffc00fc7947 */ /* 0x000fc0000383ffff */
[----:B------:R-:W-:-:S00]  /*0570*/  NOP ;  /* 0x0000000000007918 */ /* 0x000fc00000000000 */
        /* <DEDUP_REMOVED lines=8> */
.L_x_1:


//--------------------- .nv.global.init           --------------------------
	.section	.nv.global.init,"aw",@progbits
.nv.global.init:
	.type		_$_str,@object
	.size		_$_str,(_$_str_$_2 - _$_str)
_$_str:
        /*0000*/ 	.byte	0x5f, 0x5f, 0x43, 0x55, 0x44, 0x41, 0x5f, 0x46, 0x54, 0x5a, 0x00
	.type		_$_str_$_2,@object
	.size		_$_str_$_2,(.L_1 - _$_str_$_2)
_$_str_$_2:
        /*000b*/ 	.byte	0x5f, 0x5f, 0x43, 0x55, 0x44, 0x41, 0x5f, 0x50, 0x52, 0x45, 0x43, 0x5f, 0x53, 0x51, 0x52, 0x54
        /*001b*/ 	.byte	0x00
.L_1:


//--------------------- .nv.shared.l2norm_fwd_kernel --------------------------
	.section	.nv.shared.l2norm_fwd_kernel,"aw",@nobits
	.sectionflags	@""
	.align	16
	.zero		1024


//--------------------- .nv.shared.reserved.0     --------------------------
	.section	.nv.shared.reserved.0,"aw",@nobits
	.weak		__nv_reservedSMEM_offset_0_alias
	.size		__nv_reservedSMEM_offset_0_alias, 0, 0
	.other		__nv_reservedSMEM_offset_0_alias,@"STO_CUDA_RESERVED_SHARED STV_DEFAULT"
__nv_reservedSMEM_offset_0_alias:
	.zero		0


//--------------------- .nv.constant0.l2norm_fwd_kernel --------------------------
	.section	.nv.constant0.l2norm_fwd_kernel,"a",@progbits
	.sectionflags	@""
	.align	4
.nv.constant0.l2norm_fwd_kernel:
	.zero		568


//--------------------- SYMBOLS --------------------------

	.type		.nv.reservedSmem.offset0,@object
	.size		.nv.reservedSmem.offset0,0x4
